//
// Generated by NVIDIA NVVM Compiler
//
// Compiler Build ID: CL-36424714
// Cuda compilation tools, release 13.0, V13.0.88
// Based on NVVM 20.0.0
//

.version 9.0
.target sm_100
.address_size 64

	// .globl	_Z20test_conflict_cyclesPfb
// _ZZ20test_conflict_cyclesPfbE8tile_bad has been demoted
// _ZZ20test_conflict_cyclesPfbE9tile_good has been demoted

.visible .entry _Z20test_conflict_cyclesPfb(
	.param .u64 .ptr .align 1 _Z20test_conflict_cyclesPfb_param_0,
	.param .u8 _Z20test_conflict_cyclesPfb_param_1
)
{
	.reg .pred 	%p<6>;
	.reg .b16 	%rs<2>;
	.reg .b32 	%r<8>;
	.reg .b32 	%f<8>;
	.reg .b64 	%rd<10>;
	// demoted variable
	.shared .align 4 .b8 _ZZ20test_conflict_cyclesPfbE8tile_bad[4096];
	// demoted variable
	.shared .align 4 .b8 _ZZ20test_conflict_cyclesPfbE9tile_good[4224];
	ld.param.u64 	%rd4, [_Z20test_conflict_cyclesPfb_param_0];
	ld.param.s8 	%rs1, [_Z20test_conflict_cyclesPfb_param_1];
	cvta.to.global.u64 	%rd1, %rd4;
	mov.u32 	%r1, %tid.x;
	setp.eq.s16 	%p1, %rs1, 0;
	shl.b32 	%r4, %r1, 7;
	mov.u32 	%r5, _ZZ20test_conflict_cyclesPfbE8tile_bad;
	add.s32 	%r2, %r5, %r4;
	mov.u32 	%r6, _ZZ20test_conflict_cyclesPfbE9tile_good;
	mad.lo.s32 	%r3, %r1, 132, %r6;
	@%p1 bra 	$L__BB0_2;
	cvt.rn.f32.u32 	%f4, %r1;
	st.shared.f32 	[%r3], %f4;
	bra.uni 	$L__BB0_3;
$L__BB0_2:
	cvt.rn.f32.u32 	%f5, %r1;
	st.shared.f32 	[%r2], %f5;
$L__BB0_3:
	setp.eq.s16 	%p2, %rs1, 0;
	bar.sync 	0;
	// begin inline asm
	mov.u64 	%rd5, %clock64;
	// end inline asm
	@%p2 bra 	$L__BB0_5;
	ld.shared.f32 	%f7, [%r3];
	bra.uni 	$L__BB0_6;
$L__BB0_5:
	ld.shared.f32 	%f7, [%r2];
$L__BB0_6:
	setp.leu.f32 	%p3, %f7, 0f461C4000;
	@%p3 bra 	$L__BB0_8;
	st.global.f32 	[%rd1], %f7;
$L__BB0_8:
	// begin inline asm
	mov.u64 	%rd6, %clock64;
	// end inline asm
	setp.ne.s32 	%p4, %r1, 0;
	@%p4 bra 	$L__BB0_10;
	sub.s64 	%rd7, %rd6, %rd5;
	cvt.rn.f32.s64 	%f6, %rd7;
	setp.ne.s16 	%p5, %rs1, 0;
	selp.u32 	%r7, 1, 0, %p5;
	mul.wide.u32 	%rd8, %r7, 4;
	add.s64 	%rd9, %rd1, %rd8;
	st.global.f32 	[%rd9], %f6;
$L__BB0_10:
	ret;

}


// ===== COMPILED SASS (sm_100) =====

	.target	sm_100

	.elftype	@"ET_EXEC"


//--------------------- .note.nv.tkinfo           --------------------------
	.section	.note.nv.tkinfo,"",@"SHT_NOTE"
	.sectionflags	@"SHF_NOTE_NV_TKINFO"
	.tkinfo
        /*0018*/ 	.word	0x00000002
        /*0030*/ 	.string	""
        /*0030*/ 	.string	"ptxas"
        /*0030*/ 	.string	"Cuda compilation tools, release 13.0, V13.0.88"
        /*0030*/ 	.string	"Build cuda_13.0.r13.0/compiler.36424714_0"
        /*0030*/ 	.string	"-arch sm_100 -m 64 "



//--------------------- .note.nv.cuinfo           --------------------------
	.section	.note.nv.cuinfo,"",@"SHT_NOTE"
	.sectionflags	@"SHF_NOTE_NV_CUINFO"
        /*0018*/ 	.short	0x0002
        /*001a*/ 	.short	0x0064
        /*001c*/ 	.short	0x0082
	.zero		2


//--------------------- .nv.info                  --------------------------
	.section	.nv.info,"",@"SHT_CUDA_INFO"
	.align	4


	//----- nvinfo : EIATTR_REGCOUNT
	.align		4
        /*0000*/ 	.byte	0x04, 0x2f
        /*0002*/ 	.short	(.L_1 - .L_0)
	.align		4
.L_0:
        /*0004*/ 	.word	index@(_Z20test_conflict_cyclesPfb)
        /*0008*/ 	.word	0x0000000c


	//----- nvinfo : EIATTR_FRAME_SIZE
	.align		4
.L_1:
        /*000c*/ 	.byte	0x04, 0x11
        /*000e*/ 	.short	(.L_3 - .L_2)
	.align		4
.L_2:
        /*0010*/ 	.word	index@(_Z20test_conflict_cyclesPfb)
        /*0014*/ 	.word	0x00000000


	//----- nvinfo : EIATTR_MIN_STACK_SIZE
	.align		4
.L_3:
        /*0018*/ 	.byte	0x04, 0x12
        /*001a*/ 	.short	(.L_5 - .L_4)
	.align		4
.L_4:
        /*001c*/ 	.word	index@(_Z20test_conflict_cyclesPfb)
        /*0020*/ 	.word	0x00000000
.L_5:


//--------------------- .nv.compat                --------------------------
	.section	.nv.compat,"",@"SHT_CUDA_COMPAT_INFO"
	.align	4
        /*0000*/ 	.byte	0x02, 0x09, 0x00, 0x00, 0x02, 0x02, 0x01, 0x00, 0x02, 0x05, 0x05, 0x00, 0x03, 0x07, 0x01, 0x01
        /*0010*/ 	.byte	0x02, 0x03, 0x00, 0x00, 0x02, 0x06, 0x01, 0x00, 0x04, 0x0b, 0x08, 0x00, 0x01, 0x00, 0x00, 0x00
        /*0020*/ 	.byte	0x00, 0x00, 0x00, 0x00


//--------------------- .nv.info._Z20test_conflict_cyclesPfb --------------------------
	.section	.nv.info._Z20test_conflict_cyclesPfb,"",@"SHT_CUDA_INFO"
	.sectionflags	@""
	.align	4


	//----- nvinfo : EIATTR_CUDA_API_VERSION
	.align		4
        /*0000*/ 	.byte	0x04, 0x37
        /*0002*/ 	.short	(.L_7 - .L_6)
.L_6:
        /*0004*/ 	.word	0x00000082


	//----- nvinfo : EIATTR_KPARAM_INFO
	.align		4
.L_7:
        /*0008*/ 	.byte	0x04, 0x17
        /*000a*/ 	.short	(.L_9 - .L_8)
.L_8:
        /*000c*/ 	.word	0x00000000
        /*0010*/ 	.short	0x0001
        /*0012*/ 	.short	0x0008
        /*0014*/ 	.byte	0x00, 0xf0, 0x05, 0x00


	//----- nvinfo : EIATTR_KPARAM_INFO
	.align		4
.L_9:
        /*0018*/ 	.byte	0x04, 0x17
        /*001a*/ 	.short	(.L_11 - .L_10)
.L_10:
        /*001c*/ 	.word	0x00000000
        /*0020*/ 	.short	0x0000
        /*0022*/ 	.short	0x0000
        /*0024*/ 	.byte	0x00, 0xf5, 0x21, 0x00


	//----- nvinfo : EIATTR_SPARSE_MMA_MASK
	.align		4
.L_11:
        /*0028*/ 	.byte	0x03, 0x50
        /*002a*/ 	.short	0x0000


	//----- nvinfo : EIATTR_MAXREG_COUNT
	.align		4
        /*002c*/ 	.byte	0x03, 0x1b
        /*002e*/ 	.short	0x00ff


	//----- nvinfo : EIATTR_NUM_BARRIERS
	.align		4
        /*0030*/ 	.byte	0x02, 0x4c
        /*0032*/ 	.byte	0x01
	.zero		1


	//----- nvinfo : EIATTR_MERCURY_ISA_VERSION
	.align		4
        /*0034*/ 	.byte	0x03, 0x5f
        /*0036*/ 	.short	0x0101


	//----- nvinfo : EIATTR_VRC_CTA_INIT_COUNT
	.align		4
        /*0038*/ 	.byte	0x02, 0x4a
	.zero		1
	.zero		1


	//----- nvinfo : EIATTR_EXIT_INSTR_OFFSETS
	.align		4
        /*003c*/ 	.byte	0x04, 0x1c
        /*003e*/ 	.short	(.L_13 - .L_12)


	//   ....[0]....
.L_12:
        /*0040*/ 	.word	0x00000190


	//   ....[1]....
        /*0044*/ 	.word	0x00000220


	//----- nvinfo : EIATTR_CBANK_PARAM_SIZE
	.align		4
.L_13:
        /*0048*/ 	.byte	0x03, 0x19
        /*004a*/ 	.short	0x0009


	//----- nvinfo : EIATTR_PARAM_CBANK
	.align		4
        /*004c*/ 	.byte	0x04, 0x0a
        /*004e*/ 	.short	(.L_15 - .L_14)
	.align		4
.L_14:
        /*0050*/ 	.word	index@(.nv.constant0._Z20test_conflict_cyclesPfb)
        /*0054*/ 	.short	0x0380
        /*0056*/ 	.short	0x0009


	//----- nvinfo : EIATTR_SW_WAR
	.align		4
.L_15:
        /*0058*/ 	.byte	0x04, 0x36
        /*005a*/ 	.short	(.L_17 - .L_16)
.L_16:
        /*005c*/ 	.word	0x00000008
.L_17:


//--------------------- .nv.callgraph             --------------------------
	.section	.nv.callgraph,"",@"SHT_CUDA_CALLGRAPH"
	.align	4
	.sectionentsize	8
	.align		4
        /*0000*/ 	.word	0x00000000
	.align		4
        /*0004*/ 	.word	0xffffffff
	.align		4
        /*0008*/ 	.word	0x00000000
	.align		4
        /*000c*/ 	.word	0xfffffffe
	.align		4
        /*0010*/ 	.word	0x00000000
	.align		4
        /*0014*/ 	.word	0xfffffffd
	.align		4
        /*0018*/ 	.word	0x00000000
	.align		4
        /*001c*/ 	.word	0xfffffffc


//--------------------- .text._Z20test_conflict_cyclesPfb --------------------------
	.section	.text._Z20test_conflict_cyclesPfb,"ax",@progbits
	.align	128
        .global         _Z20test_conflict_cyclesPfb
        .type           _Z20test_conflict_cyclesPfb,@function
        .size           _Z20test_conflict_cyclesPfb,(.L_x_1 - _Z20test_conflict_cyclesPfb)
        .other          _Z20test_conflict_cyclesPfb,@"STO_CUDA_ENTRY STV_DEFAULT"
_Z20test_conflict_cyclesPfb:
.text._Z20test_conflict_cyclesPfb:
[----:B------:R-:W-:Y:S01]  /*0000*/  LDC R1, c[0x0][0x37c] ;  /* 0x0000df00ff017b82 */ /* 0x000fe20000000800 */
[----:B------:R-:W0:Y:S01]  /*0010*/  S2R R3, SR_CgaCtaId ;  /* 0x0000000000037919 */ /* 0x000e220000008800 */
[----:B------:R-:W1:Y:S01]  /*0020*/  LDCU.U8 UR4, c[0x0][0x388] ;  /* 0x00007100ff0477ac */ /* 0x000e620008000000 */
[----:B------:R-:W-:Y:S01]  /*0030*/  MOV R0, 0x400 ;  /* 0x0000040000007802 */ /* 0x000fe20000000f00 */
[----:B------:R-:W2:Y:S04]  /*0040*/  S2R R9, SR_TID.X ;  /* 0x0000000000097919 */ /* 0x000ea80000002100 */
[----:B------:R-:W-:Y:S01]  /*0050*/  VIADD R2, R0, 0x1000 ;  /* 0x0000100000027836 */ /* 0x000fe20000000000 */
[----:B-1----:R-:W-:-:S06]  /*0060*/  UPRMT UR4, UR4, 0x8880, URZ ;  /* 0x0000888004047896 */ /* 0x002fcc00080000ff */
[----:B------:R-:W-:Y:S02]  /*0070*/  ISETP.NE.AND P0, PT, RZ, UR4, PT ;  /* 0x00000004ff007c0c */ /* 0x000fe4000bf05270 */
[C---:B0-----:R-:W-:Y:S02]  /*0080*/  LEA R2, R3.reuse, R2, 0x18 ;  /* 0x0000000203027211 */ /* 0x041fe400078ec0ff */
[----:B------:R-:W-:Y:S02]  /*0090*/  LEA R0, R3, R0, 0x18 ;  /* 0x0000000003007211 */ /* 0x000fe400078ec0ff */
[----:B--2---:R-:W-:Y:S01]  /*00a0*/  I2FP.F32.U32 R3, R9 ;  /* 0x0000000900037245 */ /* 0x004fe20000201000 */
[C---:B------:R-:W-:Y:S02]  /*00b0*/  IMAD R6, R9.reuse, 0x84, R2 ;  /* 0x0000008409067824 */ /* 0x040fe400078e0202 */
[----:B------:R-:W-:-:S04]  /*00c0*/  IMAD R0, R9, 0x80, R0 ;  /* 0x0000008009007824 */ /* 0x000fc800078e0200 */
[----:B------:R-:W-:Y:S04]  /*00d0*/  @P0 STS [R6], R3 ;  /* 0x0000000306000388 */ /* 0x000fe80000000800 */
[----:B------:R-:W-:Y:S01]  /*00e0*/  @!P0 STS [R0], R3 ;  /* 0x0000000300008388 */ /* 0x000fe20000000800 */
[----:B------:R-:W-:Y:S01]  /*00f0*/  BAR.SYNC.DEFER_BLOCKING 0x0 ;  /* 0x0000000000007b1d */ /* 0x000fe20000010000 */
[----:B------:R-:W-:-:S05]  /*0100*/  CS2R R4, SR_CLOCKLO ;  /* 0x0000000000047805 */ /* 0x000fca0000015000 */
[----:B------:R-:W-:Y:S01]  /*0110*/  @P0 LDS R7, [R6] ;  /* 0x0000000006070984 */ /* 0x000fe20000000800 */
[----:B------:R-:W0:Y:S03]  /*0120*/  LDCU.64 UR6, c[0x0][0x358] ;  /* 0x00006b00ff0677ac */ /* 0x000e260008000a00 */
[----:B------:R-:W1:Y:S02]  /*0130*/  @!P0 LDS R7, [R0] ;  /* 0x0000000000078984 */ /* 0x000e640000000800 */
[----:B-1----:R-:W-:-:S13]  /*0140*/  FSETP.GT.AND P0, PT, R7, 10000, PT ;  /* 0x461c40000700780b */ /* 0x002fda0003f04000 */
[----:B------:R-:W0:Y:S02]  /*0150*/  @P0 LDC.64 R2, c[0x0][0x380] ;  /* 0x0000e000ff020b82 */ /* 0x000e240000000a00 */
[----:B0-----:R0:W-:Y:S02]  /*0160*/  @P0 STG.E desc[UR6][R2.64], R7 ;  /* 0x0000000702000986 */ /* 0x0011e4000c101906 */
[----:B0-----:R-:W-:Y:S02]  /*0170*/  CS2R R2, SR_CLOCKLO ;  /* 0x0000000000027805 */ /* 0x001fe40000015000 */
[----:B------:R-:W-:-:S13]  /*0180*/  ISETP.NE.AND P0, PT, R9, RZ, PT ;  /* 0x000000ff0900720c */ /* 0x000fda0003f05270 */
[----:B------:R-:W-:Y:S05]  /*0190*/  @P0 EXIT ;  /* 0x000000000000094d */ /* 0x000fea0003800000 */
[----:B------:R-:W0:Y:S01]  /*01a0*/  LDC.64 R6, c[0x0][0x380] ;  /* 0x0000e000ff067b82 */ /* 0x000e220000000a00 */
[----:B------:R-:W-:-:S05]  /*01b0*/  IADD3 R4, P0, PT, -R4, R2, RZ ;  /* 0x0000000204047210 */ /* 0x000fca0007f1e1ff */
[----:B------:R-:W-:Y:S01]  /*01c0*/  IMAD.X R5, R3, 0x1, ~R5, P0 ;  /* 0x0000000103057824 */ /* 0x000fe200000e0e05 */
[----:B------:R-:W-:-:S04]  /*01d0*/  ISETP.NE.AND P0, PT, RZ, UR4, PT ;  /* 0x00000004ff007c0c */ /* 0x000fc8000bf05270 */
[----:B------:R-:W-:Y:S01]  /*01e0*/  SEL R3, RZ, 0x1, !P0 ;  /* 0x00000001ff037807 */ /* 0x000fe20004000000 */
[----:B------:R-:W1:Y:S04]  /*01f0*/  I2F.S64 R5, R4 ;  /* 0x0000000400057312 */ /* 0x000e680000301400 */
[----:B0-----:R-:W-:-:S05]  /*0200*/  IMAD.WIDE.U32 R2, R3, 0x4, R6 ;  /* 0x0000000403027825 */ /* 0x001fca00078e0006 */
[----:B-1----:R-:W-:Y:S01]  /*0210*/  STG.E desc[UR6][R2.64], R5 ;  /* 0x0000000502007986 */ /* 0x002fe2000c101906 */
[----:B------:R-:W-:Y:S05]  /*0220*/  EXIT ;  /* 0x000000000000794d */ /* 0x000fea0003800000 */
.L_x_0:
[----:B------:R-:W-:-:S00]  /*0230*/  BRA `(.L_x_0) ;  /* 0xfffffffc00fc7947 */ /* 0x000fc0000383ffff */
[----:B------:R-:W-:-:S00]  /*0240*/  NOP ;  /* 0x0000000000007918 */ /* 0x000fc00000000000 */
        /* <DEDUP_REMOVED lines=11> */
.L_x_1:


//--------------------- .nv.shared._Z20test_conflict_cyclesPfb --------------------------
	.section	.nv.shared._Z20test_conflict_cyclesPfb,"aw",@nobits
	.sectionflags	@""
	.align	4
.nv.shared._Z20test_conflict_cyclesPfb:
	.zero		9344


//--------------------- .nv.shared.reserved.0     --------------------------
	.section	.nv.shared.reserved.0,"aw",@nobits
	.weak		__nv_reservedSMEM_offset_0_alias
	.size		__nv_reservedSMEM_offset_0_alias, 0, 64
	.other		__nv_reservedSMEM_offset_0_alias,@"STO_CUDA_RESERVED_SHARED STV_DEFAULT"
__nv_reservedSMEM_offset_0_alias:
	.zero		0
	.zero		64


//--------------------- .nv.constant0._Z20test_conflict_cyclesPfb --------------------------
	.section	.nv.constant0._Z20test_conflict_cyclesPfb,"a",@progbits
	.sectionflags	@""
	.align	4
.nv.constant0._Z20test_conflict_cyclesPfb:
	.zero		905


//--------------------- SYMBOLS --------------------------

	.type		.nv.reservedSmem.offset0,@object
	.size		.nv.reservedSmem.offset0,0x4
	.type		.nv.reservedSmem.cap,@object
	.size		.nv.reservedSmem.cap,0x4
